//
// Generated by NVIDIA NVVM Compiler
//
// Compiler Build ID: CL-36424714
// Cuda compilation tools, release 13.0, V13.0.88
// Based on NVVM 20.0.0
//

.version 9.0
.target sm_100
.address_size 64

	// .globl	_Z4fdtdPfS_S_S_if

.visible .entry _Z4fdtdPfS_S_S_if(
	.param .u64 .ptr .align 1 _Z4fdtdPfS_S_S_if_param_0,
	.param .u64 .ptr .align 1 _Z4fdtdPfS_S_S_if_param_1,
	.param .u64 .ptr .align 1 _Z4fdtdPfS_S_S_if_param_2,
	.param .u64 .ptr .align 1 _Z4fdtdPfS_S_S_if_param_3,
	.param .u32 _Z4fdtdPfS_S_S_if_param_4,
	.param .f32 _Z4fdtdPfS_S_S_if_param_5
)
{
	.reg .pred 	%p<3>;
	.reg .b32 	%r<5>;
	.reg .b32 	%f<19>;
	.reg .b64 	%rd<20>;
	.reg .b64 	%fd<4>;

	ld.param.u64 	%rd5, [_Z4fdtdPfS_S_S_if_param_0];
	ld.param.u64 	%rd6, [_Z4fdtdPfS_S_S_if_param_1];
	ld.param.u64 	%rd3, [_Z4fdtdPfS_S_S_if_param_2];
	ld.param.u64 	%rd4, [_Z4fdtdPfS_S_S_if_param_3];
	ld.param.u32 	%r2, [_Z4fdtdPfS_S_S_if_param_4];
	ld.param.f32 	%f1, [_Z4fdtdPfS_S_S_if_param_5];
	cvta.to.global.u64 	%rd1, %rd6;
	cvta.to.global.u64 	%rd2, %rd5;
	mov.u32 	%r1, %tid.x;
	setp.eq.s32 	%p1, %r1, 0;
	@%p1 bra 	$L__BB0_2;
	cvta.to.global.u64 	%rd7, %rd4;
	mul.wide.u32 	%rd8, %r1, 4;
	add.s64 	%rd9, %rd2, %rd8;
	ld.global.f32 	%f2, [%rd9];
	add.s64 	%rd10, %rd7, %rd8;
	ld.global.f32 	%f3, [%rd10];
	add.s32 	%r3, %r1, -1;
	mul.wide.u32 	%rd11, %r3, 4;
	add.s64 	%rd12, %rd1, %rd11;
	ld.global.f32 	%f4, [%rd12];
	add.s64 	%rd13, %rd1, %rd8;
	ld.global.f32 	%f5, [%rd13];
	sub.f32 	%f6, %f4, %f5;
	fma.rn.f32 	%f7, %f3, %f6, %f2;
	st.global.f32 	[%rd9], %f7;
$L__BB0_2:
	cvta.to.global.u64 	%rd14, %rd3;
	ld.global.f32 	%f8, [%rd2+20];
	add.f32 	%f9, %f1, %f8;
	st.global.f32 	[%rd2+20], %f9;
	ld.global.f32 	%f10, [%rd14];
	st.global.f32 	[%rd2], %f10;
	ld.global.f32 	%f11, [%rd2+4];
	st.global.f32 	[%rd14], %f11;
	ld.global.f32 	%f12, [%rd14+4];
	add.s32 	%r4, %r2, -1;
	mul.wide.s32 	%rd15, %r2, 4;
	add.s64 	%rd16, %rd2, %rd15;
	st.global.f32 	[%rd16+-4], %f12;
	ld.global.f32 	%f13, [%rd16+-8];
	st.global.f32 	[%rd14+4], %f13;
	setp.ge.s32 	%p2, %r1, %r4;
	@%p2 bra 	$L__BB0_4;
	mul.wide.u32 	%rd17, %r1, 4;
	add.s64 	%rd18, %rd1, %rd17;
	ld.global.f32 	%f14, [%rd18];
	cvt.f64.f32 	%fd1, %f14;
	add.s64 	%rd19, %rd2, %rd17;
	ld.global.f32 	%f15, [%rd19];
	ld.global.f32 	%f16, [%rd19+4];
	sub.f32 	%f17, %f15, %f16;
	cvt.f64.f32 	%fd2, %f17;
	fma.rn.f64 	%fd3, %fd2, 0d3FE0000000000000, %fd1;
	cvt.rn.f32.f64 	%f18, %fd3;
	st.global.f32 	[%rd18], %f18;
$L__BB0_4:
	ret;

}


// ===== COMPILED SASS (sm_100) =====

	.target	sm_100

	.elftype	@"ET_EXEC"


//--------------------- .note.nv.tkinfo           --------------------------
	.section	.note.nv.tkinfo,"",@"SHT_NOTE"
	.sectionflags	@"SHF_NOTE_NV_TKINFO"
	.tkinfo
        /*0018*/ 	.word	0x00000002
        /*0030*/ 	.string	""
        /*0030*/ 	.string	"ptxas"
        /*0030*/ 	.string	"Cuda compilation tools, release 13.0, V13.0.88"
        /*0030*/ 	.string	"Build cuda_13.0.r13.0/compiler.36424714_0"
        /*0030*/ 	.string	"-arch sm_100 -m 64 "



//--------------------- .note.nv.cuinfo           --------------------------
	.section	.note.nv.cuinfo,"",@"SHT_NOTE"
	.sectionflags	@"SHF_NOTE_NV_CUINFO"
        /*0018*/ 	.short	0x0002
        /*001a*/ 	.short	0x0064
        /*001c*/ 	.short	0x0082
	.zero		2


//--------------------- .nv.info                  --------------------------
	.section	.nv.info,"",@"SHT_CUDA_INFO"
	.align	4


	//----- nvinfo : EIATTR_REGCOUNT
	.align		4
        /*0000*/ 	.byte	0x04, 0x2f
        /*0002*/ 	.short	(.L_1 - .L_0)
	.align		4
.L_0:
        /*0004*/ 	.word	index@(_Z4fdtdPfS_S_S_if)
        /*0008*/ 	.word	0x00000018


	//----- nvinfo : EIATTR_FRAME_SIZE
	.align		4
.L_1:
        /*000c*/ 	.byte	0x04, 0x11
        /*000e*/ 	.short	(.L_3 - .L_2)
	.align		4
.L_2:
        /*0010*/ 	.word	index@(_Z4fdtdPfS_S_S_if)
        /*0014*/ 	.word	0x00000000


	//----- nvinfo : EIATTR_MIN_STACK_SIZE
	.align		4
.L_3:
        /*0018*/ 	.byte	0x04, 0x12
        /*001a*/ 	.short	(.L_5 - .L_4)
	.align		4
.L_4:
        /*001c*/ 	.word	index@(_Z4fdtdPfS_S_S_if)
        /*0020*/ 	.word	0x00000000
.L_5:


//--------------------- .nv.compat                --------------------------
	.section	.nv.compat,"",@"SHT_CUDA_COMPAT_INFO"
	.align	4
        /*0000*/ 	.byte	0x02, 0x09, 0x00, 0x00, 0x02, 0x02, 0x01, 0x00, 0x02, 0x05, 0x05, 0x00, 0x03, 0x07, 0x01, 0x01
        /*0010*/ 	.byte	0x02, 0x03, 0x00, 0x00, 0x02, 0x06, 0x01, 0x00, 0x04, 0x0b, 0x08, 0x00, 0x01, 0x00, 0x00, 0x00
        /*0020*/ 	.byte	0x00, 0x00, 0x00, 0x00


//--------------------- .nv.info._Z4fdtdPfS_S_S_if --------------------------
	.section	.nv.info._Z4fdtdPfS_S_S_if,"",@"SHT_CUDA_INFO"
	.sectionflags	@""
	.align	4


	//----- nvinfo : EIATTR_CUDA_API_VERSION
	.align		4
        /*0000*/ 	.byte	0x04, 0x37
        /*0002*/ 	.short	(.L_7 - .L_6)
.L_6:
        /*0004*/ 	.word	0x00000082


	//----- nvinfo : EIATTR_KPARAM_INFO
	.align		4
.L_7:
        /*0008*/ 	.byte	0x04, 0x17
        /*000a*/ 	.short	(.L_9 - .L_8)
.L_8:
        /*000c*/ 	.word	0x00000000
        /*0010*/ 	.short	0x0005
        /*0012*/ 	.short	0x0024
        /*0014*/ 	.byte	0x00, 0xf0, 0x11, 0x00


	//----- nvinfo : EIATTR_KPARAM_INFO
	.align		4
.L_9:
        /*0018*/ 	.byte	0x04, 0x17
        /*001a*/ 	.short	(.L_11 - .L_10)
.L_10:
        /*001c*/ 	.word	0x00000000
        /*0020*/ 	.short	0x0004
        /*0022*/ 	.short	0x0020
        /*0024*/ 	.byte	0x00, 0xf0, 0x11, 0x00


	//----- nvinfo : EIATTR_KPARAM_INFO
	.align		4
.L_11:
        /*0028*/ 	.byte	0x04, 0x17
        /*002a*/ 	.short	(.L_13 - .L_12)
.L_12:
        /*002c*/ 	.word	0x00000000
        /*0030*/ 	.short	0x0003
        /*0032*/ 	.short	0x0018
        /*0034*/ 	.byte	0x00, 0xf5, 0x21, 0x00


	//----- nvinfo : EIATTR_KPARAM_INFO
	.align		4
.L_13:
        /*0038*/ 	.byte	0x04, 0x17
        /*003a*/ 	.short	(.L_15 - .L_14)
.L_14:
        /*003c*/ 	.word	0x00000000
        /*0040*/ 	.short	0x0002
        /*0042*/ 	.short	0x0010
        /*0044*/ 	.byte	0x00, 0xf5, 0x21, 0x00


	//----- nvinfo : EIATTR_KPARAM_INFO
	.align		4
.L_15:
        /*0048*/ 	.byte	0x04, 0x17
        /*004a*/ 	.short	(.L_17 - .L_16)
.L_16:
        /*004c*/ 	.word	0x00000000
        /*0050*/ 	.short	0x0001
        /*0052*/ 	.short	0x0008
        /*0054*/ 	.byte	0x00, 0xf5, 0x21, 0x00


	//----- nvinfo : EIATTR_KPARAM_INFO
	.align		4
.L_17:
        /*0058*/ 	.byte	0x04, 0x17
        /*005a*/ 	.short	(.L_19 - .L_18)
.L_18:
        /*005c*/ 	.word	0x00000000
        /*0060*/ 	.short	0x0000
        /*0062*/ 	.short	0x0000
        /*0064*/ 	.byte	0x00, 0xf5, 0x21, 0x00


	//----- nvinfo : EIATTR_SPARSE_MMA_MASK
	.align		4
.L_19:
        /*0068*/ 	.byte	0x03, 0x50
        /*006a*/ 	.short	0x0000


	//----- nvinfo : EIATTR_MAXREG_COUNT
	.align		4
        /*006c*/ 	.byte	0x03, 0x1b
        /*006e*/ 	.short	0x00ff


	//----- nvinfo : EIATTR_MERCURY_ISA_VERSION
	.align		4
        /*0070*/ 	.byte	0x03, 0x5f
        /*0072*/ 	.short	0x0101


	//----- nvinfo : EIATTR_VRC_CTA_INIT_COUNT
	.align		4
        /*0074*/ 	.byte	0x02, 0x4a
	.zero		1
	.zero		1


	//----- nvinfo : EIATTR_EXIT_INSTR_OFFSETS
	.align		4
        /*0078*/ 	.byte	0x04, 0x1c
        /*007a*/ 	.short	(.L_21 - .L_20)


	//   ....[0]....
.L_20:
        /*007c*/ 	.word	0x00000250


	//   ....[1]....
        /*0080*/ 	.word	0x00000320


	//----- nvinfo : EIATTR_CBANK_PARAM_SIZE
	.align		4
.L_21:
        /*0084*/ 	.byte	0x03, 0x19
        /*0086*/ 	.short	0x0028


	//----- nvinfo : EIATTR_PARAM_CBANK
	.align		4
        /*0088*/ 	.byte	0x04, 0x0a
        /*008a*/ 	.short	(.L_23 - .L_22)
	.align		4
.L_22:
        /*008c*/ 	.word	index@(.nv.constant0._Z4fdtdPfS_S_S_if)
        /*0090*/ 	.short	0x0380
        /*0092*/ 	.short	0x0028


	//----- nvinfo : EIATTR_SW_WAR
	.align		4
.L_23:
        /*0094*/ 	.byte	0x04, 0x36
        /*0096*/ 	.short	(.L_25 - .L_24)
.L_24:
        /*0098*/ 	.word	0x00000008
.L_25:


//--------------------- .nv.callgraph             --------------------------
	.section	.nv.callgraph,"",@"SHT_CUDA_CALLGRAPH"
	.align	4
	.sectionentsize	8
	.align		4
        /*0000*/ 	.word	0x00000000
	.align		4
        /*0004*/ 	.word	0xffffffff
	.align		4
        /*0008*/ 	.word	0x00000000
	.align		4
        /*000c*/ 	.word	0xfffffffe
	.align		4
        /*0010*/ 	.word	0x00000000
	.align		4
        /*0014*/ 	.word	0xfffffffd
	.align		4
        /*0018*/ 	.word	0x00000000
	.align		4
        /*001c*/ 	.word	0xfffffffc


//--------------------- .text._Z4fdtdPfS_S_S_if   --------------------------
	.section	.text._Z4fdtdPfS_S_S_if,"ax",@progbits
	.align	128
        .global         _Z4fdtdPfS_S_S_if
        .type           _Z4fdtdPfS_S_S_if,@function
        .size           _Z4fdtdPfS_S_S_if,(.L_x_1 - _Z4fdtdPfS_S_S_if)
        .other          _Z4fdtdPfS_S_S_if,@"STO_CUDA_ENTRY STV_DEFAULT"
_Z4fdtdPfS_S_S_if:
.text._Z4fdtdPfS_S_S_if:
[----:B------:R-:W-:Y:S01]  /*0000*/  LDC R1, c[0x0][0x37c] ;  /* 0x0000df00ff017b82 */ /* 0x000fe20000000800 */
[----:B------:R-:W0:Y:S07]  /*0010*/  S2R R0, SR_TID.X ;  /* 0x0000000000007919 */ /* 0x000e2e0000002100 */
[----:B------:R-:W1:Y:S01]  /*0020*/  LDC.64 R8, c[0x0][0x388] ;  /* 0x0000e200ff087b82 */ /* 0x000e620000000a00 */
[----:B------:R-:W2:Y:S07]  /*0030*/  LDCU.64 UR4, c[0x0][0x358] ;  /* 0x00006b00ff0477ac */ /* 0x000eae0008000a00 */
[----:B------:R-:W3:Y:S08]  /*0040*/  LDC.64 R4, c[0x0][0x380] ;  /* 0x0000e000ff047b82 */ /* 0x000ef00000000a00 */
[----:B------:R-:W4:Y:S01]  /*0050*/  LDC.64 R14, c[0x0][0x3a0] ;  /* 0x0000e800ff0e7b82 */ /* 0x000f220000000a00 */
[----:B0-----:R-:W-:-:S13]  /*0060*/  ISETP.NE.AND P0, PT, R0, RZ, PT ;  /* 0x000000ff0000720c */ /* 0x001fda0003f05270 */
[----:B------:R-:W0:Y:S01]  /*0070*/  @P0 LDC.64 R6, c[0x0][0x398] ;  /* 0x0000e600ff060b82 */ /* 0x000e220000000a00 */
[C---:B------:R-:W-:Y:S01]  /*0080*/  @P0 IADD3 R3, PT, PT, R0.reuse, -0x1, RZ ;  /* 0xffffffff00030810 */ /* 0x040fe20007ffe0ff */
[----:B-1----:R-:W-:-:S04]  /*0090*/  @P0 IMAD.WIDE.U32 R10, R0, 0x4, R8 ;  /* 0x00000004000a0825 */ /* 0x002fc800078e0008 */
[----:B------:R-:W-:Y:S02]  /*00a0*/  @P0 IMAD.WIDE.U32 R8, R3, 0x4, R8 ;  /* 0x0000000403080825 */ /* 0x000fe400078e0008 */
[----:B--2---:R-:W2:Y:S02]  /*00b0*/  @P0 LDG.E R11, desc[UR4][R10.64] ;  /* 0x000000040a0b0981 */ /* 0x004ea4000c1e1900 */
[C---:B---3--:R-:W-:Y:S02]  /*00c0*/  @P0 IMAD.WIDE.U32 R4, R0.reuse, 0x4, R4 ;  /* 0x0000000400040825 */ /* 0x048fe400078e0004 */
[----:B------:R-:W2:Y:S04]  /*00d0*/  @P0 LDG.E R8, desc[UR4][R8.64] ;  /* 0x0000000408080981 */ /* 0x000ea8000c1e1900 */
[----:B------:R-:W3:Y:S01]  /*00e0*/  @P0 LDG.E R12, desc[UR4][R4.64] ;  /* 0x00000004040c0981 */ /* 0x000ee2000c1e1900 */
[----:B0-----:R-:W-:-:S06]  /*00f0*/  @P0 IMAD.WIDE.U32 R6, R0, 0x4, R6 ;  /* 0x0000000400060825 */ /* 0x001fcc00078e0006 */
[----:B------:R-:W3:Y:S01]  /*0100*/  @P0 LDG.E R7, desc[UR4][R6.64] ;  /* 0x0000000406070981 */ /* 0x000ee2000c1e1900 */
[----:B------:R-:W0:Y:S01]  /*0110*/  LDC.64 R2, c[0x0][0x380] ;  /* 0x0000e000ff027b82 */ /* 0x000e220000000a00 */
[----:B--2---:R-:W-:-:S07]  /*0120*/  @P0 FADD R13, R8, -R11 ;  /* 0x8000000b080d0221 */ /* 0x004fce0000000000 */
[----:B------:R-:W1:Y:S01]  /*0130*/  LDC.64 R8, c[0x0][0x380] ;  /* 0x0000e000ff087b82 */ /* 0x000e620000000a00 */
[----:B---3--:R-:W-:-:S05]  /*0140*/  @P0 FFMA R13, R7, R13, R12 ;  /* 0x0000000d070d0223 */ /* 0x008fca000000000c */
[----:B------:R2:W-:Y:S04]  /*0150*/  @P0 STG.E desc[UR4][R4.64], R13 ;  /* 0x0000000d04000986 */ /* 0x0005e8000c101904 */
[----:B0-----:R-:W4:Y:S01]  /*0160*/  LDG.E R12, desc[UR4][R2.64+0x14] ;  /* 0x00001404020c7981 */ /* 0x001f22000c1e1900 */
[----:B------:R-:W0:Y:S03]  /*0170*/  LDC.64 R10, c[0x0][0x390] ;  /* 0x0000e400ff0a7b82 */ /* 0x000e260000000a00 */
[----:B------:R-:W3:Y:S01]  /*0180*/  LDG.E R19, desc[UR4][R2.64+0x4] ;  /* 0x0000040402137981 */ /* 0x000ee2000c1e1900 */
[----:B----4-:R-:W-:-:S05]  /*0190*/  FADD R15, R12, R15 ;  /* 0x0000000f0c0f7221 */ /* 0x010fca0000000000 */
[----:B------:R4:W-:Y:S04]  /*01a0*/  STG.E desc[UR4][R2.64+0x14], R15 ;  /* 0x0000140f02007986 */ /* 0x0009e8000c101904 */
[----:B0-----:R-:W5:Y:S01]  /*01b0*/  LDG.E R17, desc[UR4][R10.64] ;  /* 0x000000040a117981 */ /* 0x001f62000c1e1900 */
[C---:B-1----:R-:W-:Y:S01]  /*01c0*/  IMAD.WIDE R6, R14.reuse, 0x4, R8 ;  /* 0x000000040e067825 */ /* 0x042fe200078e0208 */
[----:B--2---:R-:W-:-:S04]  /*01d0*/  IADD3 R13, PT, PT, R14, -0x1, RZ ;  /* 0xffffffff0e0d7810 */ /* 0x004fc80007ffe0ff */
[----:B------:R-:W-:Y:S01]  /*01e0*/  ISETP.GE.AND P0, PT, R0, R13, PT ;  /* 0x0000000d0000720c */ /* 0x000fe20003f06270 */
[----:B-----5:R4:W-:Y:S04]  /*01f0*/  STG.E desc[UR4][R2.64], R17 ;  /* 0x0000001102007986 */ /* 0x0209e8000c101904 */
[----:B---3--:R4:W-:Y:S04]  /*0200*/  STG.E desc[UR4][R10.64], R19 ;  /* 0x000000130a007986 */ /* 0x0089e8000c101904 */
[----:B------:R-:W2:Y:S04]  /*0210*/  LDG.E R5, desc[UR4][R10.64+0x4] ;  /* 0x000004040a057981 */ /* 0x000ea8000c1e1900 */
[----:B------:R-:W3:Y:S04]  /*0220*/  LDG.E R21, desc[UR4][R6.64+-0x8] ;  /* 0xfffff80406157981 */ /* 0x000ee8000c1e1900 */
[----:B--2---:R4:W-:Y:S04]  /*0230*/  STG.E desc[UR4][R6.64+-0x4], R5 ;  /* 0xfffffc0506007986 */ /* 0x0049e8000c101904 */
[----:B---3--:R4:W-:Y:S01]  /*0240*/  STG.E desc[UR4][R10.64+0x4], R21 ;  /* 0x000004150a007986 */ /* 0x0089e2000c101904 */
[----:B------:R-:W-:Y:S05]  /*0250*/  @P0 EXIT ;  /* 0x000000000000094d */ /* 0x000fea0003800000 */
[----:B----4-:R-:W0:Y:S01]  /*0260*/  LDC.64 R2, c[0x0][0x388] ;  /* 0x0000e200ff027b82 */ /* 0x010e220000000a00 */
[----:B------:R-:W-:-:S05]  /*0270*/  IMAD.WIDE.U32 R8, R0, 0x4, R8 ;  /* 0x0000000400087825 */ /* 0x000fca00078e0008 */
[----:B------:R-:W2:Y:S04]  /*0280*/  LDG.E R4, desc[UR4][R8.64] ;  /* 0x0000000408047981 */ /* 0x000ea8000c1e1900 */
[----:B------:R-:W2:Y:S01]  /*0290*/  LDG.E R5, desc[UR4][R8.64+0x4] ;  /* 0x0000040408057981 */ /* 0x000ea2000c1e1900 */
[----:B0-----:R-:W-:-:S05]  /*02a0*/  IMAD.WIDE.U32 R6, R0, 0x4, R2 ;  /* 0x0000000400067825 */ /* 0x001fca00078e0002 */
[----:B------:R-:W3:Y:S01]  /*02b0*/  LDG.E R0, desc[UR4][R6.64] ;  /* 0x0000000406007981 */ /* 0x000ee2000c1e1900 */
[----:B--2---:R-:W-:-:S06]  /*02c0*/  FADD R4, R4, -R5 ;  /* 0x8000000504047221 */ /* 0x004fcc0000000000 */
[----:B------:R-:W-:Y:S08]  /*02d0*/  F2F.F64.F32 R4, R4 ;  /* 0x0000000400047310 */ /* 0x000ff00000201800 */
[----:B---3--:R-:W0:Y:S02]  /*02e0*/  F2F.F64.F32 R2, R0 ;  /* 0x0000000000027310 */ /* 0x008e240000201800 */
[----:B0-----:R-:W-:-:S10]  /*02f0*/  DFMA R2, R4, 0.5, R2 ;  /* 0x3fe000000402782b */ /* 0x001fd40000000002 */
[----:B------:R-:W0:Y:S02]  /*0300*/  F2F.F32.F64 R3, R2 ;  /* 0x0000000200037310 */ /* 0x000e240000301000 */
[----:B0-----:R-:W-:Y:S01]  /*0310*/  STG.E desc[UR4][R6.64], R3 ;  /* 0x0000000306007986 */ /* 0x001fe2000c101904 */
[----:B------:R-:W-:Y:S05]  /*0320*/  EXIT ;  /* 0x000000000000794d */ /* 0x000fea0003800000 */
.L_x_0:
[----:B------:R-:W-:-:S00]  /*0330*/  BRA `(.L_x_0) ;  /* 0xfffffffc00fc7947 */ /* 0x000fc0000383ffff */
[----:B------:R-:W-:-:S00]  /*0340*/  NOP ;  /* 0x0000000000007918 */ /* 0x000fc00000000000 */
        /* <DEDUP_REMOVED lines=11> */
.L_x_1:


//--------------------- .nv.shared.reserved.0     --------------------------
	.section	.nv.shared.reserved.0,"aw",@nobits
	.weak		__nv_reservedSMEM_offset_0_alias
	.size		__nv_reservedSMEM_offset_0_alias, 0, 64
	.other		__nv_reservedSMEM_offset_0_alias,@"STO_CUDA_RESERVED_SHARED STV_DEFAULT"
__nv_reservedSMEM_offset_0_alias:
	.zero		0
	.zero		64


//--------------------- .nv.constant0._Z4fdtdPfS_S_S_if --------------------------
	.section	.nv.constant0._Z4fdtdPfS_S_S_if,"a",@progbits
	.sectionflags	@""
	.align	4
.nv.constant0._Z4fdtdPfS_S_S_if:
	.zero		936


//--------------------- SYMBOLS --------------------------

	.type		.nv.reservedSmem.offset0,@object
	.size		.nv.reservedSmem.offset0,0x4
